//
// Generated by NVIDIA NVVM Compiler
//
// Compiler Build ID: CL-36424714
// Cuda compilation tools, release 13.0, V13.0.88
// Based on NVVM 20.0.0
//

.version 9.0
.target sm_100
.address_size 64

	// .globl	_Z13multiplyArrayPi

.visible .entry _Z13multiplyArrayPi(
	.param .u64 .ptr .align 1 _Z13multiplyArrayPi_param_0
)
{
	.reg .b32 	%r<4>;
	.reg .b64 	%rd<5>;

	ld.param.u64 	%rd1, [_Z13multiplyArrayPi_param_0];
	cvta.to.global.u64 	%rd2, %rd1;
	mov.u32 	%r1, %tid.x;
	mul.wide.u32 	%rd3, %r1, 4;
	add.s64 	%rd4, %rd2, %rd3;
	ld.global.u32 	%r2, [%rd4];
	shl.b32 	%r3, %r2, 1;
	st.global.u32 	[%rd4], %r3;
	ret;

}


// ===== COMPILED SASS (sm_100) =====

	.target	sm_100

	.elftype	@"ET_EXEC"


//--------------------- .note.nv.tkinfo           --------------------------
	.section	.note.nv.tkinfo,"",@"SHT_NOTE"
	.sectionflags	@"SHF_NOTE_NV_TKINFO"
	.tkinfo
        /*0018*/ 	.word	0x00000002
        /*0030*/ 	.string	""
        /*0030*/ 	.string	"ptxas"
        /*0030*/ 	.string	"Cuda compilation tools, release 13.0, V13.0.88"
        /*0030*/ 	.string	"Build cuda_13.0.r13.0/compiler.36424714_0"
        /*0030*/ 	.string	"-arch sm_100 -m 64 "



//--------------------- .note.nv.cuinfo           --------------------------
	.section	.note.nv.cuinfo,"",@"SHT_NOTE"
	.sectionflags	@"SHF_NOTE_NV_CUINFO"
        /*0018*/ 	.short	0x0002
        /*001a*/ 	.short	0x0064
        /*001c*/ 	.short	0x0082
	.zero		2


//--------------------- .nv.info                  --------------------------
	.section	.nv.info,"",@"SHT_CUDA_INFO"
	.align	4


	//----- nvinfo : EIATTR_REGCOUNT
	.align		4
        /*0000*/ 	.byte	0x04, 0x2f
        /*0002*/ 	.short	(.L_1 - .L_0)
	.align		4
.L_0:
        /*0004*/ 	.word	index@(_Z13multiplyArrayPi)
        /*0008*/ 	.word	0x00000008


	//----- nvinfo : EIATTR_FRAME_SIZE
	.align		4
.L_1:
        /*000c*/ 	.byte	0x04, 0x11
        /*000e*/ 	.short	(.L_3 - .L_2)
	.align		4
.L_2:
        /*0010*/ 	.word	index@(_Z13multiplyArrayPi)
        /*0014*/ 	.word	0x00000000


	//----- nvinfo : EIATTR_MIN_STACK_SIZE
	.align		4
.L_3:
        /*0018*/ 	.byte	0x04, 0x12
        /*001a*/ 	.short	(.L_5 - .L_4)
	.align		4
.L_4:
        /*001c*/ 	.word	index@(_Z13multiplyArrayPi)
        /*0020*/ 	.word	0x00000000
.L_5:


//--------------------- .nv.compat                --------------------------
	.section	.nv.compat,"",@"SHT_CUDA_COMPAT_INFO"
	.align	4
        /*0000*/ 	.byte	0x02, 0x09, 0x00, 0x00, 0x02, 0x02, 0x01, 0x00, 0x02, 0x05, 0x05, 0x00, 0x03, 0x07, 0x01, 0x01
        /*0010*/ 	.byte	0x02, 0x03, 0x00, 0x00, 0x02, 0x06, 0x01, 0x00, 0x04, 0x0b, 0x08, 0x00, 0x09, 0x00, 0x00, 0x00
        /*0020*/ 	.byte	0x00, 0x00, 0x00, 0x00


//--------------------- .nv.info._Z13multiplyArrayPi --------------------------
	.section	.nv.info._Z13multiplyArrayPi,"",@"SHT_CUDA_INFO"
	.sectionflags	@""
	.align	4


	//----- nvinfo : EIATTR_CUDA_API_VERSION
	.align		4
        /*0000*/ 	.byte	0x04, 0x37
        /*0002*/ 	.short	(.L_7 - .L_6)
.L_6:
        /*0004*/ 	.word	0x00000082


	//----- nvinfo : EIATTR_KPARAM_INFO
	.align		4
.L_7:
        /*0008*/ 	.byte	0x04, 0x17
        /*000a*/ 	.short	(.L_9 - .L_8)
.L_8:
        /*000c*/ 	.word	0x00000000
        /*0010*/ 	.short	0x0000
        /*0012*/ 	.short	0x0000
        /*0014*/ 	.byte	0x00, 0xf5, 0x21, 0x00


	//----- nvinfo : EIATTR_SPARSE_MMA_MASK
	.align		4
.L_9:
        /*0018*/ 	.byte	0x03, 0x50
        /*001a*/ 	.short	0x0000


	//----- nvinfo : EIATTR_MAXREG_COUNT
	.align		4
        /*001c*/ 	.byte	0x03, 0x1b
        /*001e*/ 	.short	0x00ff


	//----- nvinfo : EIATTR_MERCURY_ISA_VERSION
	.align		4
        /*0020*/ 	.byte	0x03, 0x5f
        /*0022*/ 	.short	0x0101


	//----- nvinfo : EIATTR_VRC_CTA_INIT_COUNT
	.align		4
        /*0024*/ 	.byte	0x02, 0x4a
	.zero		1
	.zero		1


	//----- nvinfo : EIATTR_EXIT_INSTR_OFFSETS
	.align		4
        /*0028*/ 	.byte	0x04, 0x1c
        /*002a*/ 	.short	(.L_11 - .L_10)


	//   ....[0]....
.L_10:
        /*002c*/ 	.word	0x00000080


	//----- nvinfo : EIATTR_CBANK_PARAM_SIZE
	.align		4
.L_11:
        /*0030*/ 	.byte	0x03, 0x19
        /*0032*/ 	.short	0x0008


	//----- nvinfo : EIATTR_PARAM_CBANK
	.align		4
        /*0034*/ 	.byte	0x04, 0x0a
        /*0036*/ 	.short	(.L_13 - .L_12)
	.align		4
.L_12:
        /*0038*/ 	.word	index@(.nv.constant0._Z13multiplyArrayPi)
        /*003c*/ 	.short	0x0380
        /*003e*/ 	.short	0x0008


	//----- nvinfo : EIATTR_SW_WAR
	.align		4
.L_13:
        /*0040*/ 	.byte	0x04, 0x36
        /*0042*/ 	.short	(.L_15 - .L_14)
.L_14:
        /*0044*/ 	.word	0x00000008
.L_15:


//--------------------- .nv.callgraph             --------------------------
	.section	.nv.callgraph,"",@"SHT_CUDA_CALLGRAPH"
	.align	4
	.sectionentsize	8
	.align		4
        /*0000*/ 	.word	0x00000000
	.align		4
        /*0004*/ 	.word	0xffffffff
	.align		4
        /*0008*/ 	.word	0x00000000
	.align		4
        /*000c*/ 	.word	0xfffffffe
	.align		4
        /*0010*/ 	.word	0x00000000
	.align		4
        /*0014*/ 	.word	0xfffffffd
	.align		4
        /*0018*/ 	.word	0x00000000
	.align		4
        /*001c*/ 	.word	0xfffffffc


//--------------------- .text._Z13multiplyArrayPi --------------------------
	.section	.text._Z13multiplyArrayPi,"ax",@progbits
	.align	128
        .global         _Z13multiplyArrayPi
        .type           _Z13multiplyArrayPi,@function
        .size           _Z13multiplyArrayPi,(.L_x_1 - _Z13multiplyArrayPi)
        .other          _Z13multiplyArrayPi,@"STO_CUDA_ENTRY STV_DEFAULT"
_Z13multiplyArrayPi:
.text._Z13multiplyArrayPi:
[----:B------:R-:W-:Y:S01]  /*0000*/  LDC R1, c[0x0][0x37c] ;  /* 0x0000df00ff017b82 */ /* 0x000fe20000000800 */
[----:B------:R-:W0:Y:S07]  /*0010*/  S2R R5, SR_TID.X ;  /* 0x0000000000057919 */ /* 0x000e2e0000002100 */
[----:B------:R-:W0:Y:S01]  /*0020*/  LDC.64 R2, c[0x0][0x380] ;  /* 0x0000e000ff027b82 */ /* 0x000e220000000a00 */
[----:B------:R-:W1:Y:S01]  /*0030*/  LDCU.64 UR4, c[0x0][0x358] ;  /* 0x00006b00ff0477ac */ /* 0x000e620008000a00 */
[----:B0-----:R-:W-:-:S05]  /*0040*/  IMAD.WIDE.U32 R2, R5, 0x4, R2 ;  /* 0x0000000405027825 */ /* 0x001fca00078e0002 */
[----:B-1----:R-:W2:Y:S02]  /*0050*/  LDG.E R0, desc[UR4][R2.64] ;  /* 0x0000000402007981 */ /* 0x002ea4000c1e1900 */
[----:B--2---:R-:W-:-:S05]  /*0060*/  SHF.L.U32 R5, R0, 0x1, RZ ;  /* 0x0000000100057819 */ /* 0x004fca00000006ff */
[----:B------:R-:W-:Y:S01]  /*0070*/  STG.E desc[UR4][R2.64], R5 ;  /* 0x0000000502007986 */ /* 0x000fe2000c101904 */
[----:B------:R-:W-:Y:S05]  /*0080*/  EXIT ;  /* 0x000000000000794d */ /* 0x000fea0003800000 */
.L_x_0:
[----:B------:R-:W-:-:S00]  /*0090*/  BRA `(.L_x_0) ;  /* 0xfffffffc00fc7947 */ /* 0x000fc0000383ffff */
[----:B------:R-:W-:-:S00]  /*00a0*/  NOP ;  /* 0x0000000000007918 */ /* 0x000fc00000000000 */
        /* <DEDUP_REMOVED lines=13> */
.L_x_1:


//--------------------- .nv.shared.reserved.0     --------------------------
	.section	.nv.shared.reserved.0,"aw",@nobits
	.weak		__nv_reservedSMEM_offset_0_alias
	.size		__nv_reservedSMEM_offset_0_alias, 0, 64
	.other		__nv_reservedSMEM_offset_0_alias,@"STO_CUDA_RESERVED_SHARED STV_DEFAULT"
__nv_reservedSMEM_offset_0_alias:
	.zero		0
	.zero		64


//--------------------- .nv.constant0._Z13multiplyArrayPi --------------------------
	.section	.nv.constant0._Z13multiplyArrayPi,"a",@progbits
	.sectionflags	@""
	.align	4
.nv.constant0._Z13multiplyArrayPi:
	.zero		904


//--------------------- SYMBOLS --------------------------

	.type		.nv.reservedSmem.offset0,@object
	.size		.nv.reservedSmem.offset0,0x4
